	.headerflags	@"EF_CUDA_TEXMODE_UNIFIED EF_CUDA_64BIT_ADDRESS EF_CUDA_ACCELERATORS EF_CUDA_SM90 EF_CUDA_VIRTUAL_SM(EF_CUDA_SM90)"
	.elftype	@"ET_EXEC"


//--------------------- .nv.info                  --------------------------
	.section	.nv.info,"",@"SHT_CUDA_INFO"
	.align	4


	//----- nvinfo : EIATTR_REGCOUNT
	.align		4
        /*0000*/ 	.byte	0x04, 0x2f
        /*0002*/ 	.short	(.L_1 - .L_0)
	.align		4
.L_0:
        /*0004*/ 	.word	index@(triton_poi_fused_convolution_leaky_relu_36)
        /*0008*/ 	.word	0x00000012


	//----- nvinfo : EIATTR_MIN_STACK_SIZE
	.align		4
.L_1:
        /*000c*/ 	.byte	0x04, 0x12
        /*000e*/ 	.short	(.L_3 - .L_2)
	.align		4
.L_2:
        /*0010*/ 	.word	index@(triton_poi_fused_convolution_leaky_relu_36)
        /*0014*/ 	.word	0x00000000


	//----- nvinfo : EIATTR_FRAME_SIZE
	.align		4
.L_3:
        /*0018*/ 	.byte	0x04, 0x11
        /*001a*/ 	.short	(.L_5 - .L_4)
	.align		4
.L_4:
        /*001c*/ 	.word	index@(triton_poi_fused_convolution_leaky_relu_36)
        /*0020*/ 	.word	0x00000000


	//----- nvinfo : EIATTR_MIN_STACK_SIZE
	.align		4
.L_5:
        /*0024*/ 	.byte	0x04, 0x12
        /*0026*/ 	.short	(.L_7 - .L_6)
	.align		4
.L_6:
        /*0028*/ 	.word	index@(triton_poi_fused_convolution_leaky_relu_36)
        /*002c*/ 	.word	0x00000000
.L_7:


//--------------------- .nv.info.triton_poi_fused_convolution_leaky_relu_36 --------------------------
	.section	.nv.info.triton_poi_fused_convolution_leaky_relu_36,"",@"SHT_CUDA_INFO"
	.sectionflags	@""
	.align	4


	//----- nvinfo : EIATTR_CUDA_API_VERSION
	.align		4
        /*0000*/ 	.byte	0x04, 0x37
        /*0002*/ 	.short	(.L_9 - .L_8)
.L_8:
        /*0004*/ 	.word	0x0000007c


	//----- nvinfo : EIATTR_KPARAM_INFO
	.align		4
.L_9:
        /*0008*/ 	.byte	0x04, 0x17
        /*000a*/ 	.short	(.L_11 - .L_10)
.L_10:
        /*000c*/ 	.word	0x00000000
        /*0010*/ 	.short	0x0003
        /*0012*/ 	.short	0x0018
        /*0014*/ 	.byte	0x00, 0xf0, 0x11, 0x00


	//----- nvinfo : EIATTR_KPARAM_INFO
	.align		4
.L_11:
        /*0018*/ 	.byte	0x04, 0x17
        /*001a*/ 	.short	(.L_13 - .L_12)
.L_12:
        /*001c*/ 	.word	0x00000000
        /*0020*/ 	.short	0x0002
        /*0022*/ 	.short	0x0010
        /*0024*/ 	.byte	0x00, 0xf4, 0x21, 0x00


	//----- nvinfo : EIATTR_KPARAM_INFO
	.align		4
.L_13:
        /*0028*/ 	.byte	0x04, 0x17
        /*002a*/ 	.short	(.L_15 - .L_14)
.L_14:
        /*002c*/ 	.word	0x00000000
        /*0030*/ 	.short	0x0001
        /*0032*/ 	.short	0x0008
        /*0034*/ 	.byte	0x00, 0xf4, 0x21, 0x00


	//----- nvinfo : EIATTR_KPARAM_INFO
	.align		4
.L_15:
        /*0038*/ 	.byte	0x04, 0x17
        /*003a*/ 	.short	(.L_17 - .L_16)
.L_16:
        /*003c*/ 	.word	0x00000000
        /*0040*/ 	.short	0x0000
        /*0042*/ 	.short	0x0000
        /*0044*/ 	.byte	0x00, 0xf4, 0x21, 0x00


	//----- nvinfo : EIATTR_SPARSE_MMA_MASK
	.align		4
.L_17:
        /*0048*/ 	.byte	0x03, 0x50
        /*004a*/ 	.short	0x0000


	//----- nvinfo : EIATTR_MAXREG_COUNT
	.align		4
        /*004c*/ 	.byte	0x03, 0x1b
        /*004e*/ 	.short	0x00ff


	//----- nvinfo : EIATTR_EXIT_INSTR_OFFSETS
	.align		4
        /*0050*/ 	.byte	0x04, 0x1c
        /*0052*/ 	.short	(.L_19 - .L_18)


	//   ....[0]....
.L_18:
        /*0054*/ 	.word	0x00000350


	//   ....[1]....
        /*0058*/ 	.word	0x00000370


	//----- nvinfo : EIATTR_REQNTID
	.align		4
.L_19:
        /*005c*/ 	.byte	0x04, 0x10
        /*005e*/ 	.short	(.L_21 - .L_20)
.L_20:
        /*0060*/ 	.word	0x00000080
        /*0064*/ 	.word	0x00000001
        /*0068*/ 	.word	0x00000001


	//----- nvinfo : EIATTR_CBANK_PARAM_SIZE
	.align		4
.L_21:
        /*006c*/ 	.byte	0x03, 0x19
        /*006e*/ 	.short	0x001c


	//----- nvinfo : EIATTR_PARAM_CBANK
	.align		4
        /*0070*/ 	.byte	0x04, 0x0a
        /*0072*/ 	.short	(.L_23 - .L_22)
	.align		4
.L_22:
        /*0074*/ 	.word	index@(.nv.constant0.triton_poi_fused_convolution_leaky_relu_36)
        /*0078*/ 	.short	0x0210
        /*007a*/ 	.short	0x001c


	//----- nvinfo : EIATTR_SW_WAR
	.align		4
.L_23:
        /*007c*/ 	.byte	0x04, 0x36
        /*007e*/ 	.short	(.L_25 - .L_24)
.L_24:
        /*0080*/ 	.word	0x00000008
.L_25:


//--------------------- .nv.callgraph             --------------------------
	.section	.nv.callgraph,"",@"SHT_CUDA_CALLGRAPH"
	.align	4
	.sectionentsize	8
	.align		4
        /*0000*/ 	.word	0x00000000
	.align		4
        /*0004*/ 	.word	0xffffffff
	.align		4
        /*0008*/ 	.word	0x00000000
	.align		4
        /*000c*/ 	.word	0xfffffffe
	.align		4
        /*0010*/ 	.word	0x00000000
	.align		4
        /*0014*/ 	.word	0xfffffffd
	.align		4
        /*0018*/ 	.word	0x00000000
	.align		4
        /*001c*/ 	.word	0xfffffffc


//--------------------- .text.triton_poi_fused_convolution_leaky_relu_36 --------------------------
	.section	.text.triton_poi_fused_convolution_leaky_relu_36,"ax",@progbits
	.align	128
        .global         triton_poi_fused_convolution_leaky_relu_36
        .type           triton_poi_fused_convolution_leaky_relu_36,@function
        .size           triton_poi_fused_convolution_leaky_relu_36,(.L_x_1 - triton_poi_fused_convolution_leaky_relu_36)
        .other          triton_poi_fused_convolution_leaky_relu_36,@"STO_CUDA_ENTRY STV_DEFAULT"
triton_poi_fused_convolution_leaky_relu_36:
.text.triton_poi_fused_convolution_leaky_relu_36:
[----:B------:R-:W0:Y:S02]  /*0000*/  LDC R1, c[0x0][0x28] ;  /* 0x00000a00ff017b82 */ /* 0x000e240000000800 */
[----:B------:R-:W1:Y:S01]  /*0010*/  S2R R0, SR_TID.X ;  /* 0x0000000000007919 */ /* 0x000e620000002100 */
[----:B------:R-:W-:Y:S01]  /*0020*/  HFMA2.MMA R4, -RZ, RZ, 0, 0 ;  /* 0x00000000ff047435 */ /* 0x000fe200000001ff */
[----:B------:R-:W-:Y:S01]  /*0030*/  IMAD.MOV.U32 R2, RZ, RZ, RZ ;  /* 0x000000ffff027224 */ /* 0x000fe200078e00ff */
[----:B------:R-:W2:Y:S01]  /*0040*/  LDC.64 R8, c[0x0][0x210] ;  /* 0x00008400ff087b82 */ /* 0x000ea20000000a00 */
[----:B------:R-:W3:Y:S01]  /*0050*/  S2R R3, SR_CTAID.X ;  /* 0x0000000000037919 */ /* 0x000ee20000002500 */
[----:B------:R-:W-:Y:S01]  /*0060*/  MOV R15, RZ ;  /* 0x000000ff000f7202 */ /* 0x000fe20000000f00 */
[----:B------:R-:W-:Y:S01]  /*0070*/  ULDC.64 UR4, c[0x0][0x208] ;  /* 0x0000820000047ab9 */ /* 0x000fe20000000a00 */
[----:B-1----:R-:W-:-:S05]  /*0080*/  IMAD.SHL.U32 R0, R0, 0x2, RZ ;  /* 0x0000000200007824 */ /* 0x002fca00078e00ff */
[----:B------:R-:W-:-:S05]  /*0090*/  LOP3.LUT R0, R0, 0xfe, RZ, 0xc0, !PT ;  /* 0x000000fe00007812 */ /* 0x000fca00078ec0ff */
[----:B---3--:R-:W-:-:S04]  /*00a0*/  IMAD R3, R3, 0x100, R0 ;  /* 0x0000010003037824 */ /* 0x008fc800078e0200 */
[C---:B------:R-:W-:Y:S01]  /*00b0*/  IMAD.HI R0, R3.reuse, -0x6db6db6d, R2 ;  /* 0x9249249303007827 */ /* 0x040fe200078e0202 */
[----:B------:R-:W-:Y:S02]  /*00c0*/  IADD3 R5, R3, 0x1, RZ ;  /* 0x0000000103057810 */ /* 0x000fe40007ffe0ff */
[----:B------:R-:W-:Y:S02]  /*00d0*/  ISETP.GE.AND P4, PT, R3, 0x3800, PT ;  /* 0x000038000300780c */ /* 0x000fe40003f86270 */
[----:B------:R-:W-:Y:S01]  /*00e0*/  SHF.R.U32.HI R7, RZ, 0x1f, R0 ;  /* 0x0000001fff077819 */ /* 0x000fe20000011600 */
[----:B------:R-:W-:Y:S02]  /*00f0*/  IMAD.HI R2, R5, -0x6db6db6d, R4 ;  /* 0x9249249305027827 */ /* 0x000fe400078e0204 */
[----:B------:R-:W1:Y:S01]  /*0100*/  LDC.64 R4, c[0x0][0x220] ;  /* 0x00008800ff047b82 */ /* 0x000e620000000a00 */
[----:B------:R-:W-:Y:S02]  /*0110*/  LEA.HI.SX32 R0, R0, R7, 0x1e ;  /* 0x0000000700007211 */ /* 0x000fe400078ff2ff */
[----:B------:R-:W-:-:S02]  /*0120*/  SHF.R.U32.HI R7, RZ, 0x1f, R2 ;  /* 0x0000001fff077819 */ /* 0x000fc40000011602 */
[----:B------:R-:W-:Y:S02]  /*0130*/  SHF.R.S32.HI R11, RZ, 0x1f, R0 ;  /* 0x0000001fff0b7819 */ /* 0x000fe40000011400 */
[----:B------:R-:W-:Y:S02]  /*0140*/  LEA.HI.SX32 R2, R2, R7, 0x1e ;  /* 0x0000000702027211 */ /* 0x000fe400078ff2ff */
[----:B------:R-:W3:Y:S01]  /*0150*/  LDC.64 R6, c[0x0][0x218] ;  /* 0x00008600ff067b82 */ /* 0x000ee20000000a00 */
[----:B------:R-:W-:Y:S02]  /*0160*/  LEA.HI R11, R11, R0, RZ, 0x9 ;  /* 0x000000000b0b7211 */ /* 0x000fe400078f48ff */
[----:B------:R-:W-:Y:S02]  /*0170*/  SHF.R.S32.HI R13, RZ, 0x1f, R2 ;  /* 0x0000001fff0d7819 */ /* 0x000fe40000011402 */
[----:B------:R-:W-:Y:S02]  /*0180*/  LOP3.LUT R11, R11, 0xfffffe00, RZ, 0xc0, !PT ;  /* 0xfffffe000b0b7812 */ /* 0x000fe400078ec0ff */
[----:B------:R-:W-:-:S03]  /*0190*/  LEA.HI R13, R13, R2, RZ, 0x9 ;  /* 0x000000020d0d7211 */ /* 0x000fc600078f48ff */
[----:B------:R-:W-:Y:S01]  /*01a0*/  IMAD.IADD R11, R0, 0x1, -R11 ;  /* 0x00000001000b7824 */ /* 0x000fe200078e0a0b */
[----:B------:R-:W-:Y:S01]  /*01b0*/  LOP3.LUT R13, R13, 0xfffffe00, RZ, 0xc0, !PT ;  /* 0xfffffe000d0d7812 */ /* 0x000fe200078ec0ff */
[----:B------:R-:W-:Y:S02]  /*01c0*/  HFMA2.MMA R0, -RZ, RZ, 0, 0 ;  /* 0x00000000ff007435 */ /* 0x000fe400000001ff */
[----:B-1----:R-:W-:-:S04]  /*01d0*/  IMAD.WIDE R10, R11, 0x4, R4 ;  /* 0x000000040b0a7825 */ /* 0x002fc800078e0204 */
[----:B------:R-:W-:Y:S01]  /*01e0*/  IMAD.IADD R13, R2, 0x1, -R13 ;  /* 0x00000001020d7824 */ /* 0x000fe200078e0a0d */
[----:B------:R-:W4:Y:S01]  /*01f0*/  @!P4 LDG.E.EL R15, desc[UR4][R10.64] ;  /* 0x000000040a0fc981 */ /* 0x000f22000c2e1900 */
[----:B--2---:R-:W-:-:S04]  /*0200*/  IMAD.WIDE R8, R3, 0x4, R8 ;  /* 0x0000000403087825 */ /* 0x004fc800078e0208 */
[----:B------:R-:W-:Y:S01]  /*0210*/  IMAD.WIDE R4, R13, 0x4, R4 ;  /* 0x000000040d047825 */ /* 0x000fe200078e0204 */
[----:B------:R-:W-:-:S03]  /*0220*/  CS2R R12, SRZ ;  /* 0x00000000000c7805 */ /* 0x000fc6000001ff00 */
[----:B---3--:R-:W-:Y:S01]  /*0230*/  IMAD.WIDE R6, R3, 0x4, R6 ;  /* 0x0000000403067825 */ /* 0x008fe200078e0206 */
[----:B------:R-:W2:Y:S01]  /*0240*/  @!P4 LDG.E.EL R0, desc[UR4][R4.64] ;  /* 0x000000040400c981 */ /* 0x000ea2000c2e1900 */
[----:B------:R-:W-:-:S03]  /*0250*/  CS2R R2, SRZ ;  /* 0x0000000000027805 */ /* 0x000fc6000001ff00 */
[----:B------:R-:W4:Y:S04]  /*0260*/  @!P4 LDG.E.64 R12, desc[UR4][R8.64] ;  /* 0x00000004080cc981 */ /* 0x000f28000c1e1b00 */
[----:B------:R-:W3:Y:S01]  /*0270*/  @!P4 LDG.E.64 R2, desc[UR4][R6.64] ;  /* 0x000000040602c981 */ /* 0x000ee2000c1e1b00 */
[C---:B----4-:R-:W-:Y:S02]  /*0280*/  FSETP.GT.AND P3, PT, R15.reuse, -R12, PT ;  /* 0x8000000c0f00720b */ /* 0x050fe40003f64000 */
[C---:B--2---:R-:W-:Y:S01]  /*0290*/  FSETP.GT.AND P2, PT, R0.reuse, -R13, PT ;  /* 0x8000000d0000720b */ /* 0x044fe20003f44000 */
[C---:B------:R-:W-:Y:S01]  /*02a0*/  FADD R12, R15.reuse, R12 ;  /* 0x0000000c0f0c7221 */ /* 0x040fe20000000000 */
[----:B---3--:R-:W-:Y:S01]  /*02b0*/  FSETP.GT.AND P1, PT, R15, -R2, PT ;  /* 0x800000020f00720b */ /* 0x008fe20003f24000 */
[C---:B------:R-:W-:Y:S01]  /*02c0*/  FADD R13, R0.reuse, R13 ;  /* 0x0000000d000d7221 */ /* 0x040fe20000000000 */
[----:B------:R-:W-:Y:S01]  /*02d0*/  FSETP.GT.AND P0, PT, R0, -R3, PT ;  /* 0x800000030000720b */ /* 0x000fe20003f04000 */
[----:B------:R-:W-:Y:S01]  /*02e0*/  FADD R2, R2, R15 ;  /* 0x0000000f02027221 */ /* 0x000fe20000000000 */
[----:B------:R-:W-:-:S05]  /*02f0*/  FADD R3, R3, R0 ;  /* 0x0000000003037221 */ /* 0x000fca0000000000 */
[----:B------:R-:W-:Y:S02]  /*0300*/  @!P3 FMUL R12, R12, 0.10000000149011611938 ;  /* 0x3dcccccd0c0cb820 */ /* 0x000fe40000400000 */
[----:B------:R-:W-:Y:S02]  /*0310*/  @!P2 FMUL R13, R13, 0.10000000149011611938 ;  /* 0x3dcccccd0d0da820 */ /* 0x000fe40000400000 */
[----:B------:R-:W-:-:S03]  /*0320*/  @!P1 FMUL R2, R2, 0.10000000149011611938 ;  /* 0x3dcccccd02029820 */ /* 0x000fc60000400000 */
[----:B------:R1:W-:Y:S01]  /*0330*/  @!P4 STG.E.64 desc[UR4][R8.64], R12 ;  /* 0x0000000c0800c986 */ /* 0x0003e2000c101b04 */
[----:B------:R-:W-:Y:S01]  /*0340*/  @!P0 FMUL R3, R3, 0.10000000149011611938 ;  /* 0x3dcccccd03038820 */ /* 0x000fe20000400000 */
[----:B------:R-:W-:Y:S06]  /*0350*/  @P4 EXIT ;  /* 0x000000000000494d */ /* 0x000fec0003800000 */
[----:B------:R-:W-:Y:S01]  /*0360*/  STG.E.64 desc[UR4][R6.64], R2 ;  /* 0x0000000206007986 */ /* 0x000fe2000c101b04 */
[----:B------:R-:W-:Y:S05]  /*0370*/  EXIT ;  /* 0x000000000000794d */ /* 0x000fea0003800000 */
.L_x_0:
[----:B------:R-:W-:-:S00]  /*0380*/  BRA `(.L_x_0) ;  /* 0xfffffffc00fc7947 */ /* 0x000fc0000383ffff */
[----:B------:R-:W-:-:S00]  /*0390*/  NOP ;  /* 0x0000000000007918 */ /* 0x000fc00000000000 */
        /* <DEDUP_REMOVED lines=14> */
.L_x_1:


//--------------------- .nv.constant0.triton_poi_fused_convolution_leaky_relu_36 --------------------------
	.section	.nv.constant0.triton_poi_fused_convolution_leaky_relu_36,"a",@progbits
	.sectionflags	@""
	.align	4
.nv.constant0.triton_poi_fused_convolution_leaky_relu_36:
	.zero		556
